	.headerflags	@"EF_CUDA_TEXMODE_UNIFIED EF_CUDA_64BIT_ADDRESS EF_CUDA_ACCELERATORS EF_CUDA_SM90 EF_CUDA_VIRTUAL_SM(EF_CUDA_SM90)"
	.elftype	@"ET_EXEC"


//--------------------- .nv.info                  --------------------------
	.section	.nv.info,"",@"SHT_CUDA_INFO"
	.align	4


	//----- nvinfo : EIATTR_REGCOUNT
	.align		4
        /*0000*/ 	.byte	0x04, 0x2f
        /*0002*/ 	.short	(.L_1 - .L_0)
	.align		4
.L_0:
        /*0004*/ 	.word	index@(triton_poi_fused_convolution_relu_20)
        /*0008*/ 	.word	0x0000000c


	//----- nvinfo : EIATTR_MIN_STACK_SIZE
	.align		4
.L_1:
        /*000c*/ 	.byte	0x04, 0x12
        /*000e*/ 	.short	(.L_3 - .L_2)
	.align		4
.L_2:
        /*0010*/ 	.word	index@(triton_poi_fused_convolution_relu_20)
        /*0014*/ 	.word	0x00000000


	//----- nvinfo : EIATTR_FRAME_SIZE
	.align		4
.L_3:
        /*0018*/ 	.byte	0x04, 0x11
        /*001a*/ 	.short	(.L_5 - .L_4)
	.align		4
.L_4:
        /*001c*/ 	.word	index@(triton_poi_fused_convolution_relu_20)
        /*0020*/ 	.word	0x00000000


	//----- nvinfo : EIATTR_MIN_STACK_SIZE
	.align		4
.L_5:
        /*0024*/ 	.byte	0x04, 0x12
        /*0026*/ 	.short	(.L_7 - .L_6)
	.align		4
.L_6:
        /*0028*/ 	.word	index@(triton_poi_fused_convolution_relu_20)
        /*002c*/ 	.word	0x00000000
.L_7:


//--------------------- .nv.info.triton_poi_fused_convolution_relu_20 --------------------------
	.section	.nv.info.triton_poi_fused_convolution_relu_20,"",@"SHT_CUDA_INFO"
	.sectionflags	@""
	.align	4


	//----- nvinfo : EIATTR_CUDA_API_VERSION
	.align		4
        /*0000*/ 	.byte	0x04, 0x37
        /*0002*/ 	.short	(.L_9 - .L_8)
.L_8:
        /*0004*/ 	.word	0x0000007c


	//----- nvinfo : EIATTR_KPARAM_INFO
	.align		4
.L_9:
        /*0008*/ 	.byte	0x04, 0x17
        /*000a*/ 	.short	(.L_11 - .L_10)
.L_10:
        /*000c*/ 	.word	0x00000000
        /*0010*/ 	.short	0x0002
        /*0012*/ 	.short	0x0010
        /*0014*/ 	.byte	0x00, 0xf0, 0x11, 0x00


	//----- nvinfo : EIATTR_KPARAM_INFO
	.align		4
.L_11:
        /*0018*/ 	.byte	0x04, 0x17
        /*001a*/ 	.short	(.L_13 - .L_12)
.L_12:
        /*001c*/ 	.word	0x00000000
        /*0020*/ 	.short	0x0001
        /*0022*/ 	.short	0x0008
        /*0024*/ 	.byte	0x00, 0xf4, 0x21, 0x00


	//----- nvinfo : EIATTR_KPARAM_INFO
	.align		4
.L_13:
        /*0028*/ 	.byte	0x04, 0x17
        /*002a*/ 	.short	(.L_15 - .L_14)
.L_14:
        /*002c*/ 	.word	0x00000000
        /*0030*/ 	.short	0x0000
        /*0032*/ 	.short	0x0000
        /*0034*/ 	.byte	0x00, 0xf4, 0x21, 0x00


	//----- nvinfo : EIATTR_SPARSE_MMA_MASK
	.align		4
.L_15:
        /*0038*/ 	.byte	0x03, 0x50
        /*003a*/ 	.short	0x0000


	//----- nvinfo : EIATTR_MAXREG_COUNT
	.align		4
        /*003c*/ 	.byte	0x03, 0x1b
        /*003e*/ 	.short	0x00ff


	//----- nvinfo : EIATTR_EXIT_INSTR_OFFSETS
	.align		4
        /*0040*/ 	.byte	0x04, 0x1c
        /*0042*/ 	.short	(.L_17 - .L_16)


	//   ....[0]....
.L_16:
        /*0044*/ 	.word	0x00000190


	//----- nvinfo : EIATTR_REQNTID
	.align		4
.L_17:
        /*0048*/ 	.byte	0x04, 0x10
        /*004a*/ 	.short	(.L_19 - .L_18)
.L_18:
        /*004c*/ 	.word	0x00000100
        /*0050*/ 	.word	0x00000001
        /*0054*/ 	.word	0x00000001


	//----- nvinfo : EIATTR_CBANK_PARAM_SIZE
	.align		4
.L_19:
        /*0058*/ 	.byte	0x03, 0x19
        /*005a*/ 	.short	0x0014


	//----- nvinfo : EIATTR_PARAM_CBANK
	.align		4
        /*005c*/ 	.byte	0x04, 0x0a
        /*005e*/ 	.short	(.L_21 - .L_20)
	.align		4
.L_20:
        /*0060*/ 	.word	index@(.nv.constant0.triton_poi_fused_convolution_relu_20)
        /*0064*/ 	.short	0x0210
        /*0066*/ 	.short	0x0014


	//----- nvinfo : EIATTR_SW_WAR
	.align		4
.L_21:
        /*0068*/ 	.byte	0x04, 0x36
        /*006a*/ 	.short	(.L_23 - .L_22)
.L_22:
        /*006c*/ 	.word	0x00000008
.L_23:


//--------------------- .nv.callgraph             --------------------------
	.section	.nv.callgraph,"",@"SHT_CUDA_CALLGRAPH"
	.align	4
	.sectionentsize	8
	.align		4
        /*0000*/ 	.word	0x00000000
	.align		4
        /*0004*/ 	.word	0xffffffff
	.align		4
        /*0008*/ 	.word	0x00000000
	.align		4
        /*000c*/ 	.word	0xfffffffe
	.align		4
        /*0010*/ 	.word	0x00000000
	.align		4
        /*0014*/ 	.word	0xfffffffd
	.align		4
        /*0018*/ 	.word	0x00000000
	.align		4
        /*001c*/ 	.word	0xfffffffc


//--------------------- .text.triton_poi_fused_convolution_relu_20 --------------------------
	.section	.text.triton_poi_fused_convolution_relu_20,"ax",@progbits
	.align	128
        .global         triton_poi_fused_convolution_relu_20
        .type           triton_poi_fused_convolution_relu_20,@function
        .size           triton_poi_fused_convolution_relu_20,(.L_x_1 - triton_poi_fused_convolution_relu_20)
        .other          triton_poi_fused_convolution_relu_20,@"STO_CUDA_ENTRY STV_DEFAULT"
triton_poi_fused_convolution_relu_20:
.text.triton_poi_fused_convolution_relu_20:
[----:B------:R-:W-:Y:S01]  /*0000*/  LDC R1, c[0x0][0x28] ;  /* 0x00000a00ff017b82 */ /* 0x000fe20000000800 */
[----:B------:R-:W1:Y:S07]  /*0010*/  S2R R0, SR_TID.X ;  /* 0x0000000000007919 */ /* 0x000e6e0000002100 */
[----:B------:R-:W2:Y:S01]  /*0020*/  LDC.64 R4, c[0x0][0x218] ;  /* 0x00008600ff047b82 */ /* 0x000ea20000000a00 */
[----:B------:R-:W-:Y:S01]  /*0030*/  ULDC.64 UR4, c[0x0][0x208] ;  /* 0x0000820000047ab9 */ /* 0x000fe20000000a00 */
[----:B------:R-:W3:Y:S06]  /*0040*/  S2R R7, SR_CTAID.X ;  /* 0x0000000000077919 */ /* 0x000eec0000002500 */
[----:B------:R-:W4:Y:S01]  /*0050*/  LDC.64 R2, c[0x0][0x210] ;  /* 0x00008400ff027b82 */ /* 0x000f220000000a00 */
[----:B-1----:R-:W-:Y:S01]  /*0060*/  IMAD.SHL.U32 R0, R0, 0x2, RZ ;  /* 0x0000000200007824 */ /* 0x002fe200078e00ff */
[----:B---3--:R-:W-:-:S04]  /*0070*/  SHF.R.S32.HI R6, RZ, 0x16, R7 ;  /* 0x00000016ff067819 */ /* 0x008fc80000011407 */
[----:B------:R-:W-:-:S05]  /*0080*/  LOP3.LUT R0, R0, 0x1fe, RZ, 0xc0, !PT ;  /* 0x000001fe00007812 */ /* 0x000fca00078ec0ff */
[----:B------:R-:W-:Y:S01]  /*0090*/  IMAD R7, R7, 0x200, R0 ;  /* 0x0000020007077824 */ /* 0x000fe200078e0200 */
[----:B------:R-:W-:-:S03]  /*00a0*/  SGXT R0, R6, 0x1 ;  /* 0x000000010600781a */ /* 0x000fc60000000200 */
[----:B----4-:R-:W-:Y:S01]  /*00b0*/  IMAD.WIDE R2, R7, 0x4, R2 ;  /* 0x0000000407027825 */ /* 0x010fe200078e0202 */
[----:B------:R-:W-:-:S04]  /*00c0*/  LEA.HI R0, R0, R7, RZ, 0x9 ;  /* 0x0000000700007211 */ /* 0x000fc800078f48ff */
[----:B------:R-:W-:-:S05]  /*00d0*/  LOP3.LUT R0, R0, 0xfffffe00, RZ, 0xc0, !PT ;  /* 0xfffffe0000007812 */ /* 0x000fca00078ec0ff */
[----:B------:R-:W-:Y:S02]  /*00e0*/  IMAD.IADD R9, R7, 0x1, -R0 ;  /* 0x0000000107097824 */ /* 0x000fe400078e0a00 */
[----:B------:R-:W3:Y:S02]  /*00f0*/  LDG.E.64 R6, desc[UR4][R2.64] ;  /* 0x0000000402067981 */ /* 0x000ee4000c1e1b00 */
[----:B--2---:R-:W-:-:S06]  /*0100*/  IMAD.WIDE R4, R9, 0x4, R4 ;  /* 0x0000000409047825 */ /* 0x004fcc00078e0204 */
[----:B------:R-:W3:Y:S02]  /*0110*/  LDG.E.EL.64 R4, desc[UR4][R4.64] ;  /* 0x0000000404047981 */ /* 0x000ee4000c2e1b00 */
[C---:B---3--:R-:W-:Y:S01]  /*0120*/  FSETP.GEU.AND P0, PT, R6.reuse, -R4, PT ;  /* 0x800000040600720b */ /* 0x048fe20003f0e000 */
[----:B------:R-:W-:Y:S01]  /*0130*/  FADD R6, R6, R4 ;  /* 0x0000000406067221 */ /* 0x000fe20000000000 */
[C---:B------:R-:W-:Y:S01]  /*0140*/  FADD R0, R7.reuse, R5 ;  /* 0x0000000507007221 */ /* 0x040fe20000000000 */
[----:B------:R-:W-:-:S03]  /*0150*/  FSETP.GEU.AND P1, PT, R7, -R5, PT ;  /* 0x800000050700720b */ /* 0x000fc60003f2e000 */
[----:B------:R-:W-:Y:S02]  /*0160*/  FSEL R6, R6, RZ, P0 ;  /* 0x000000ff06067208 */ /* 0x000fe40000000000 */
[----:B------:R-:W-:-:S05]  /*0170*/  FSEL R7, R0, RZ, P1 ;  /* 0x000000ff00077208 */ /* 0x000fca0000800000 */
[----:B------:R-:W-:Y:S01]  /*0180*/  STG.E.64 desc[UR4][R2.64], R6 ;  /* 0x0000000602007986 */ /* 0x000fe2000c101b04 */
[----:B------:R-:W-:Y:S05]  /*0190*/  EXIT ;  /* 0x000000000000794d */ /* 0x000fea0003800000 */
.L_x_0:
[----:B------:R-:W-:-:S00]  /*01a0*/  BRA `(.L_x_0) ;  /* 0xfffffffc00fc7947 */ /* 0x000fc0000383ffff */
[----:B------:R-:W-:-:S00]  /*01b0*/  NOP ;  /* 0x0000000000007918 */ /* 0x000fc00000000000 */
        /* <DEDUP_REMOVED lines=12> */
.L_x_1:


//--------------------- .nv.constant0.triton_poi_fused_convolution_relu_20 --------------------------
	.section	.nv.constant0.triton_poi_fused_convolution_relu_20,"a",@progbits
	.sectionflags	@""
	.align	4
.nv.constant0.triton_poi_fused_convolution_relu_20:
	.zero		548
